//
// Generated by NVIDIA NVVM Compiler
//
// Compiler Build ID: CL-36424714
// Cuda compilation tools, release 13.0, V13.0.88
// Based on NVVM 20.0.0
//

.version 9.0
.target sm_100
.address_size 64

	// .globl	_Z15TanhNaiveKernelPfS_i

.visible .entry _Z15TanhNaiveKernelPfS_i(
	.param .u64 .ptr .align 1 _Z15TanhNaiveKernelPfS_i_param_0,
	.param .u64 .ptr .align 1 _Z15TanhNaiveKernelPfS_i_param_1,
	.param .u32 _Z15TanhNaiveKernelPfS_i_param_2
)
{
	.reg .pred 	%p<4>;
	.reg .b32 	%r<6>;
	.reg .b32 	%f<17>;
	.reg .b64 	%rd<8>;

	ld.param.u64 	%rd1, [_Z15TanhNaiveKernelPfS_i_param_0];
	ld.param.u64 	%rd2, [_Z15TanhNaiveKernelPfS_i_param_1];
	ld.param.u32 	%r2, [_Z15TanhNaiveKernelPfS_i_param_2];
	mov.u32 	%r3, %ctaid.x;
	mov.u32 	%r4, %ntid.x;
	mov.u32 	%r5, %tid.x;
	mad.lo.s32 	%r1, %r3, %r4, %r5;
	setp.ge.s32 	%p1, %r1, %r2;
	@%p1 bra 	$L__BB0_2;
	cvta.to.global.u64 	%rd3, %rd1;
	cvta.to.global.u64 	%rd4, %rd2;
	mul.wide.s32 	%rd5, %r1, 4;
	add.s64 	%rd6, %rd3, %rd5;
	ld.global.f32 	%f1, [%rd6];
	abs.f32 	%f2, %f1;
	mul.f32 	%f3, %f2, 0f4038AA3B;
	ex2.approx.ftz.f32 	%f4, %f3;
	add.f32 	%f5, %f4, 0f3F800000;
	rcp.approx.ftz.f32 	%f6, %f5;
	fma.rn.f32 	%f7, %f6, 0fC0000000, 0f3F800000;
	setp.ge.f32 	%p2, %f2, 0f41102CB4;
	selp.f32 	%f8, 0f3F800000, %f7, %p2;
	copysign.f32 	%f9, %f1, %f8;
	mul.f32 	%f10, %f1, %f1;
	fma.rn.f32 	%f11, %f10, 0f3C80F082, 0fBD563CAE;
	fma.rn.f32 	%f12, %f11, %f10, 0f3E085941;
	fma.rn.f32 	%f13, %f12, %f10, 0fBEAAA9ED;
	fma.rn.f32 	%f14, %f13, %f10, 0f00000000;
	fma.rn.f32 	%f15, %f14, %f1, %f1;
	setp.ge.f32 	%p3, %f2, 0f3F19999A;
	selp.f32 	%f16, %f9, %f15, %p3;
	add.s64 	%rd7, %rd4, %rd5;
	st.global.f32 	[%rd7], %f16;
$L__BB0_2:
	ret;

}


// ===== COMPILED SASS (sm_100) =====

	.target	sm_100

	.elftype	@"ET_EXEC"


//--------------------- .note.nv.tkinfo           --------------------------
	.section	.note.nv.tkinfo,"",@"SHT_NOTE"
	.sectionflags	@"SHF_NOTE_NV_TKINFO"
	.tkinfo
        /*0018*/ 	.word	0x00000002
        /*0030*/ 	.string	""
        /*0030*/ 	.string	"ptxas"
        /*0030*/ 	.string	"Cuda compilation tools, release 13.0, V13.0.88"
        /*0030*/ 	.string	"Build cuda_13.0.r13.0/compiler.36424714_0"
        /*0030*/ 	.string	"-arch sm_100 -m 64 "



//--------------------- .note.nv.cuinfo           --------------------------
	.section	.note.nv.cuinfo,"",@"SHT_NOTE"
	.sectionflags	@"SHF_NOTE_NV_CUINFO"
        /*0018*/ 	.short	0x0002
        /*001a*/ 	.short	0x0064
        /*001c*/ 	.short	0x0082
	.zero		2


//--------------------- .nv.info                  --------------------------
	.section	.nv.info,"",@"SHT_CUDA_INFO"
	.align	4


	//----- nvinfo : EIATTR_REGCOUNT
	.align		4
        /*0000*/ 	.byte	0x04, 0x2f
        /*0002*/ 	.short	(.L_1 - .L_0)
	.align		4
.L_0:
        /*0004*/ 	.word	index@(_Z15TanhNaiveKernelPfS_i)
        /*0008*/ 	.word	0x0000000e


	//----- nvinfo : EIATTR_FRAME_SIZE
	.align		4
.L_1:
        /*000c*/ 	.byte	0x04, 0x11
        /*000e*/ 	.short	(.L_3 - .L_2)
	.align		4
.L_2:
        /*0010*/ 	.word	index@(_Z15TanhNaiveKernelPfS_i)
        /*0014*/ 	.word	0x00000000


	//----- nvinfo : EIATTR_MIN_STACK_SIZE
	.align		4
.L_3:
        /*0018*/ 	.byte	0x04, 0x12
        /*001a*/ 	.short	(.L_5 - .L_4)
	.align		4
.L_4:
        /*001c*/ 	.word	index@(_Z15TanhNaiveKernelPfS_i)
        /*0020*/ 	.word	0x00000000
.L_5:


//--------------------- .nv.compat                --------------------------
	.section	.nv.compat,"",@"SHT_CUDA_COMPAT_INFO"
	.align	4
        /*0000*/ 	.byte	0x02, 0x09, 0x00, 0x00, 0x02, 0x02, 0x01, 0x00, 0x02, 0x05, 0x05, 0x00, 0x03, 0x07, 0x01, 0x01
        /*0010*/ 	.byte	0x02, 0x03, 0x00, 0x00, 0x02, 0x06, 0x01, 0x00, 0x04, 0x0b, 0x08, 0x00, 0x01, 0x00, 0x00, 0x00
        /*0020*/ 	.byte	0x00, 0x00, 0x00, 0x00


//--------------------- .nv.info._Z15TanhNaiveKernelPfS_i --------------------------
	.section	.nv.info._Z15TanhNaiveKernelPfS_i,"",@"SHT_CUDA_INFO"
	.sectionflags	@""
	.align	4


	//----- nvinfo : EIATTR_CUDA_API_VERSION
	.align		4
        /*0000*/ 	.byte	0x04, 0x37
        /*0002*/ 	.short	(.L_7 - .L_6)
.L_6:
        /*0004*/ 	.word	0x00000082


	//----- nvinfo : EIATTR_KPARAM_INFO
	.align		4
.L_7:
        /*0008*/ 	.byte	0x04, 0x17
        /*000a*/ 	.short	(.L_9 - .L_8)
.L_8:
        /*000c*/ 	.word	0x00000000
        /*0010*/ 	.short	0x0002
        /*0012*/ 	.short	0x0010
        /*0014*/ 	.byte	0x00, 0xf0, 0x11, 0x00


	//----- nvinfo : EIATTR_KPARAM_INFO
	.align		4
.L_9:
        /*0018*/ 	.byte	0x04, 0x17
        /*001a*/ 	.short	(.L_11 - .L_10)
.L_10:
        /*001c*/ 	.word	0x00000000
        /*0020*/ 	.short	0x0001
        /*0022*/ 	.short	0x0008
        /*0024*/ 	.byte	0x00, 0xf5, 0x21, 0x00


	//----- nvinfo : EIATTR_KPARAM_INFO
	.align		4
.L_11:
        /*0028*/ 	.byte	0x04, 0x17
        /*002a*/ 	.short	(.L_13 - .L_12)
.L_12:
        /*002c*/ 	.word	0x00000000
        /*0030*/ 	.short	0x0000
        /*0032*/ 	.short	0x0000
        /*0034*/ 	.byte	0x00, 0xf5, 0x21, 0x00


	//----- nvinfo : EIATTR_SPARSE_MMA_MASK
	.align		4
.L_13:
        /*0038*/ 	.byte	0x03, 0x50
        /*003a*/ 	.short	0x0000


	//----- nvinfo : EIATTR_MAXREG_COUNT
	.align		4
        /*003c*/ 	.byte	0x03, 0x1b
        /*003e*/ 	.short	0x00ff


	//----- nvinfo : EIATTR_MERCURY_ISA_VERSION
	.align		4
        /*0040*/ 	.byte	0x03, 0x5f
        /*0042*/ 	.short	0x0101


	//----- nvinfo : EIATTR_VRC_CTA_INIT_COUNT
	.align		4
        /*0044*/ 	.byte	0x02, 0x4a
	.zero		1
	.zero		1


	//----- nvinfo : EIATTR_EXIT_INSTR_OFFSETS
	.align		4
        /*0048*/ 	.byte	0x04, 0x1c
        /*004a*/ 	.short	(.L_15 - .L_14)


	//   ....[0]....
.L_14:
        /*004c*/ 	.word	0x00000070


	//   ....[1]....
        /*0050*/ 	.word	0x00000200


	//----- nvinfo : EIATTR_CBANK_PARAM_SIZE
	.align		4
.L_15:
        /*0054*/ 	.byte	0x03, 0x19
        /*0056*/ 	.short	0x0014


	//----- nvinfo : EIATTR_PARAM_CBANK
	.align		4
        /*0058*/ 	.byte	0x04, 0x0a
        /*005a*/ 	.short	(.L_17 - .L_16)
	.align		4
.L_16:
        /*005c*/ 	.word	index@(.nv.constant0._Z15TanhNaiveKernelPfS_i)
        /*0060*/ 	.short	0x0380
        /*0062*/ 	.short	0x0014


	//----- nvinfo : EIATTR_SW_WAR
	.align		4
.L_17:
        /*0064*/ 	.byte	0x04, 0x36
        /*0066*/ 	.short	(.L_19 - .L_18)
.L_18:
        /*0068*/ 	.word	0x00000008
.L_19:


//--------------------- .nv.callgraph             --------------------------
	.section	.nv.callgraph,"",@"SHT_CUDA_CALLGRAPH"
	.align	4
	.sectionentsize	8
	.align		4
        /*0000*/ 	.word	0x00000000
	.align		4
        /*0004*/ 	.word	0xffffffff
	.align		4
        /*0008*/ 	.word	0x00000000
	.align		4
        /*000c*/ 	.word	0xfffffffe
	.align		4
        /*0010*/ 	.word	0x00000000
	.align		4
        /*0014*/ 	.word	0xfffffffd
	.align		4
        /*0018*/ 	.word	0x00000000
	.align		4
        /*001c*/ 	.word	0xfffffffc


//--------------------- .text._Z15TanhNaiveKernelPfS_i --------------------------
	.section	.text._Z15TanhNaiveKernelPfS_i,"ax",@progbits
	.align	128
        .global         _Z15TanhNaiveKernelPfS_i
        .type           _Z15TanhNaiveKernelPfS_i,@function
        .size           _Z15TanhNaiveKernelPfS_i,(.L_x_1 - _Z15TanhNaiveKernelPfS_i)
        .other          _Z15TanhNaiveKernelPfS_i,@"STO_CUDA_ENTRY STV_DEFAULT"
_Z15TanhNaiveKernelPfS_i:
.text._Z15TanhNaiveKernelPfS_i:
[----:B------:R-:W-:Y:S01]  /*0000*/  LDC R1, c[0x0][0x37c] ;  /* 0x0000df00ff017b82 */ /* 0x000fe20000000800 */
[----:B------:R-:W0:Y:S07]  /*0010*/  S2R R0, SR_TID.X ;  /* 0x0000000000007919 */ /* 0x000e2e0000002100 */
[----:B------:R-:W0:Y:S01]  /*0020*/  S2UR UR4, SR_CTAID.X ;  /* 0x00000000000479c3 */ /* 0x000e220000002500 */
[----:B------:R-:W1:Y:S07]  /*0030*/  LDCU UR5, c[0x0][0x390] ;  /* 0x00007200ff0577ac */ /* 0x000e6e0008000800 */
[----:B------:R-:W0:Y:S02]  /*0040*/  LDC R7, c[0x0][0x360] ;  /* 0x0000d800ff077b82 */ /* 0x000e240000000800 */
[----:B0-----:R-:W-:-:S05]  /*0050*/  IMAD R7, R7, UR4, R0 ;  /* 0x0000000407077c24 */ /* 0x001fca000f8e0200 */
[----:B-1----:R-:W-:-:S13]  /*0060*/  ISETP.GE.AND P0, PT, R7, UR5, PT ;  /* 0x0000000507007c0c */ /* 0x002fda000bf06270 */
[----:B------:R-:W-:Y:S05]  /*0070*/  @P0 EXIT ;  /* 0x000000000000094d */ /* 0x000fea0003800000 */
[----:B------:R-:W0:Y:S01]  /*0080*/  LDC.64 R2, c[0x0][0x380] ;  /* 0x0000e000ff027b82 */ /* 0x000e220000000a00 */
[----:B------:R-:W1:Y:S07]  /*0090*/  LDCU.64 UR4, c[0x0][0x358] ;  /* 0x00006b00ff0477ac */ /* 0x000e6e0008000a00 */
[----:B------:R-:W2:Y:S01]  /*00a0*/  LDC.64 R4, c[0x0][0x388] ;  /* 0x0000e200ff047b82 */ /* 0x000ea20000000a00 */
[----:B0-----:R-:W-:-:S05]  /*00b0*/  IMAD.WIDE R2, R7, 0x4, R2 ;  /* 0x0000000407027825 */ /* 0x001fca00078e0202 */
[----:B-1----:R2:W3:Y:S01]  /*00c0*/  LDG.E R6, desc[UR4][R2.64] ;  /* 0x0000000402067981 */ /* 0x0024e2000c1e1900 */
[----:B------:R-:W-:Y:S01]  /*00d0*/  MOV R10, 0x3c80f082 ;  /* 0x3c80f082000a7802 */ /* 0x000fe20000000f00 */
[----:B------:R-:W-:Y:S02]  /*00e0*/  HFMA2 R9, -RZ, RZ, 1.875, 0 ;  /* 0x3f800000ff097431 */ /* 0x000fe400000001ff */
[----:B--2---:R-:W-:-:S04]  /*00f0*/  IMAD.WIDE R2, R7, 0x4, R4 ;  /* 0x0000000407027825 */ /* 0x004fc800078e0204 */
[C---:B---3--:R-:W-:Y:S01]  /*0100*/  FMUL R0, |R6|.reuse, 2.8853900432586669922 ;  /* 0x4038aa3b06007820 */ /* 0x048fe20000400200 */
[C---:B------:R-:W-:Y:S01]  /*0110*/  FMUL R11, R6.reuse, R6 ;  /* 0x00000006060b7220 */ /* 0x040fe20000400000 */
[C---:B------:R-:W-:Y:S02]  /*0120*/  FSETP.GE.AND P1, PT, |R6|.reuse, 0.60000002384185791016, PT ;  /* 0x3f19999a0600780b */ /* 0x040fe40003f26200 */
[----:B------:R-:W-:Y:S01]  /*0130*/  FSETP.GE.AND P0, PT, |R6|, 9.010913848876953125, PT ;  /* 0x41102cb40600780b */ /* 0x000fe20003f06200 */
[C---:B------:R-:W-:Y:S01]  /*0140*/  FFMA R10, R11.reuse, R10, -0.052303962409496307373 ;  /* 0xbd563cae0b0a7423 */ /* 0x040fe2000000000a */
[----:B------:R-:W0:Y:S02]  /*0150*/  MUFU.EX2 R0, R0 ;  /* 0x0000000000007308 */ /* 0x000e240000000800 */
[----:B0-----:R-:W-:Y:S01]  /*0160*/  FADD R8, R0, 1 ;  /* 0x3f80000000087421 */ /* 0x001fe20000000000 */
[----:B------:R-:W-:-:S04]  /*0170*/  FFMA R0, R11, R10, 0.1331529766321182251 ;  /* 0x3e0859410b007423 */ /* 0x000fc8000000000a */
[C---:B------:R-:W-:Y:S01]  /*0180*/  FFMA R0, R11.reuse, R0, -0.33332768082618713379 ;  /* 0xbeaaa9ed0b007423 */ /* 0x040fe20000000000 */
[----:B------:R-:W0:Y:S03]  /*0190*/  MUFU.RCP R8, R8 ;  /* 0x0000000800087308 */ /* 0x000e260000001000 */
[----:B------:R-:W-:Y:S01]  /*01a0*/  FFMA R11, R11, R0, RZ ;  /* 0x000000000b0b7223 */ /* 0x000fe200000000ff */
[----:B0-----:R-:W-:-:S05]  /*01b0*/  FFMA R9, R8, -2, R9 ;  /* 0xc000000008097823 */ /* 0x001fca0000000009 */
[----:B------:R-:W-:-:S04]  /*01c0*/  FSEL R9, R9, 1, !P0 ;  /* 0x3f80000009097808 */ /* 0x000fc80004000000 */
[--C-:B------:R-:W-:Y:S01]  /*01d0*/  LOP3.LUT R9, R9, 0x80000000, R6.reuse, 0xb8, !PT ;  /* 0x8000000009097812 */ /* 0x100fe200078eb806 */
[----:B------:R-:W-:-:S05]  /*01e0*/  @!P1 FFMA R9, R6, R11, R6 ;  /* 0x0000000b06099223 */ /* 0x000fca0000000006 */
[----:B------:R-:W-:Y:S01]  /*01f0*/  STG.E desc[UR4][R2.64], R9 ;  /* 0x0000000902007986 */ /* 0x000fe2000c101904 */
[----:B------:R-:W-:Y:S05]  /*0200*/  EXIT ;  /* 0x000000000000794d */ /* 0x000fea0003800000 */
.L_x_0:
[----:B------:R-:W-:-:S00]  /*0210*/  BRA `(.L_x_0) ;  /* 0xfffffffc00fc7947 */ /* 0x000fc0000383ffff */
[----:B------:R-:W-:-:S00]  /*0220*/  NOP ;  /* 0x0000000000007918 */ /* 0x000fc00000000000 */
        /* <DEDUP_REMOVED lines=13> */
.L_x_1:


//--------------------- .nv.shared.reserved.0     --------------------------
	.section	.nv.shared.reserved.0,"aw",@nobits
	.weak		__nv_reservedSMEM_offset_0_alias
	.size		__nv_reservedSMEM_offset_0_alias, 0, 64
	.other		__nv_reservedSMEM_offset_0_alias,@"STO_CUDA_RESERVED_SHARED STV_DEFAULT"
__nv_reservedSMEM_offset_0_alias:
	.zero		0
	.zero		64


//--------------------- .nv.constant0._Z15TanhNaiveKernelPfS_i --------------------------
	.section	.nv.constant0._Z15TanhNaiveKernelPfS_i,"a",@progbits
	.sectionflags	@""
	.align	4
.nv.constant0._Z15TanhNaiveKernelPfS_i:
	.zero		916


//--------------------- SYMBOLS --------------------------

	.type		.nv.reservedSmem.offset0,@object
	.size		.nv.reservedSmem.offset0,0x4
